//
// Generated by NVIDIA NVVM Compiler
//
// Compiler Build ID: CL-36424714
// Cuda compilation tools, release 13.0, V13.0.88
// Based on NVVM 20.0.0
//

.version 9.0
.target sm_100
.address_size 64

	// .globl	_Z10matrix_mulPfS_ffffii
// _ZZ10matrix_mulPfS_ffffiiE3S_A has been demoted
// _ZZ10matrix_mulPfS_ffffiiE3S_C has been demoted

.visible .entry _Z10matrix_mulPfS_ffffii(
	.param .u64 .ptr .align 1 _Z10matrix_mulPfS_ffffii_param_0,
	.param .u64 .ptr .align 1 _Z10matrix_mulPfS_ffffii_param_1,
	.param .f32 _Z10matrix_mulPfS_ffffii_param_2,
	.param .f32 _Z10matrix_mulPfS_ffffii_param_3,
	.param .f32 _Z10matrix_mulPfS_ffffii_param_4,
	.param .f32 _Z10matrix_mulPfS_ffffii_param_5,
	.param .u32 _Z10matrix_mulPfS_ffffii_param_6,
	.param .u32 _Z10matrix_mulPfS_ffffii_param_7
)
{
	.reg .pred 	%p<2>;
	.reg .b32 	%r<26>;
	.reg .b32 	%f<139>;
	.reg .b64 	%rd<9>;
	// demoted variable
	.shared .align 4 .b8 _ZZ10matrix_mulPfS_ffffiiE3S_A[256];
	// demoted variable
	.shared .align 4 .b8 _ZZ10matrix_mulPfS_ffffiiE3S_C[256];
	ld.param.u64 	%rd2, [_Z10matrix_mulPfS_ffffii_param_0];
	ld.param.u64 	%rd1, [_Z10matrix_mulPfS_ffffii_param_1];
	ld.param.f32 	%f1, [_Z10matrix_mulPfS_ffffii_param_2];
	ld.param.f32 	%f2, [_Z10matrix_mulPfS_ffffii_param_3];
	ld.param.f32 	%f3, [_Z10matrix_mulPfS_ffffii_param_4];
	ld.param.f32 	%f4, [_Z10matrix_mulPfS_ffffii_param_5];
	ld.param.u32 	%r4, [_Z10matrix_mulPfS_ffffii_param_6];
	ld.param.u32 	%r5, [_Z10matrix_mulPfS_ffffii_param_7];
	cvta.to.global.u64 	%rd3, %rd2;
	mov.u32 	%r6, %tid.x;
	mov.u32 	%r7, %ctaid.x;
	shl.b32 	%r2, %r7, 6;
	mul.wide.u32 	%rd4, %r2, 4;
	add.s64 	%rd5, %rd3, %rd4;
	ld.global.f32 	%f5, [%rd5];
	shl.b32 	%r8, %r7, 8;
	mov.u32 	%r9, _ZZ10matrix_mulPfS_ffffiiE3S_A;
	add.s32 	%r10, %r9, %r8;
	st.shared.f32 	[%r10], %f5;
	ld.global.f32 	%f6, [%rd5+4];
	st.shared.f32 	[%r10+4], %f6;
	ld.global.f32 	%f7, [%rd5+8];
	st.shared.f32 	[%r10+8], %f7;
	ld.global.f32 	%f8, [%rd5+12];
	st.shared.f32 	[%r10+12], %f8;
	ld.global.f32 	%f9, [%rd5+16];
	st.shared.f32 	[%r10+16], %f9;
	ld.global.f32 	%f10, [%rd5+20];
	st.shared.f32 	[%r10+20], %f10;
	ld.global.f32 	%f11, [%rd5+24];
	st.shared.f32 	[%r10+24], %f11;
	ld.global.f32 	%f12, [%rd5+28];
	st.shared.f32 	[%r10+28], %f12;
	ld.global.f32 	%f13, [%rd5+32];
	st.shared.f32 	[%r10+32], %f13;
	ld.global.f32 	%f14, [%rd5+36];
	st.shared.f32 	[%r10+36], %f14;
	ld.global.f32 	%f15, [%rd5+40];
	st.shared.f32 	[%r10+40], %f15;
	ld.global.f32 	%f16, [%rd5+44];
	st.shared.f32 	[%r10+44], %f16;
	ld.global.f32 	%f17, [%rd5+48];
	st.shared.f32 	[%r10+48], %f17;
	ld.global.f32 	%f18, [%rd5+52];
	st.shared.f32 	[%r10+52], %f18;
	ld.global.f32 	%f19, [%rd5+56];
	st.shared.f32 	[%r10+56], %f19;
	ld.global.f32 	%f20, [%rd5+60];
	st.shared.f32 	[%r10+60], %f20;
	ld.global.f32 	%f21, [%rd5+64];
	st.shared.f32 	[%r10+64], %f21;
	ld.global.f32 	%f22, [%rd5+68];
	st.shared.f32 	[%r10+68], %f22;
	ld.global.f32 	%f23, [%rd5+72];
	st.shared.f32 	[%r10+72], %f23;
	ld.global.f32 	%f24, [%rd5+76];
	st.shared.f32 	[%r10+76], %f24;
	ld.global.f32 	%f25, [%rd5+80];
	st.shared.f32 	[%r10+80], %f25;
	ld.global.f32 	%f26, [%rd5+84];
	st.shared.f32 	[%r10+84], %f26;
	ld.global.f32 	%f27, [%rd5+88];
	st.shared.f32 	[%r10+88], %f27;
	ld.global.f32 	%f28, [%rd5+92];
	st.shared.f32 	[%r10+92], %f28;
	ld.global.f32 	%f29, [%rd5+96];
	st.shared.f32 	[%r10+96], %f29;
	ld.global.f32 	%f30, [%rd5+100];
	st.shared.f32 	[%r10+100], %f30;
	ld.global.f32 	%f31, [%rd5+104];
	st.shared.f32 	[%r10+104], %f31;
	ld.global.f32 	%f32, [%rd5+108];
	st.shared.f32 	[%r10+108], %f32;
	ld.global.f32 	%f33, [%rd5+112];
	st.shared.f32 	[%r10+112], %f33;
	ld.global.f32 	%f34, [%rd5+116];
	st.shared.f32 	[%r10+116], %f34;
	ld.global.f32 	%f35, [%rd5+120];
	st.shared.f32 	[%r10+120], %f35;
	ld.global.f32 	%f36, [%rd5+124];
	st.shared.f32 	[%r10+124], %f36;
	ld.global.f32 	%f37, [%rd5+128];
	st.shared.f32 	[%r10+128], %f37;
	ld.global.f32 	%f38, [%rd5+132];
	st.shared.f32 	[%r10+132], %f38;
	ld.global.f32 	%f39, [%rd5+136];
	st.shared.f32 	[%r10+136], %f39;
	ld.global.f32 	%f40, [%rd5+140];
	st.shared.f32 	[%r10+140], %f40;
	ld.global.f32 	%f41, [%rd5+144];
	st.shared.f32 	[%r10+144], %f41;
	ld.global.f32 	%f42, [%rd5+148];
	st.shared.f32 	[%r10+148], %f42;
	ld.global.f32 	%f43, [%rd5+152];
	st.shared.f32 	[%r10+152], %f43;
	ld.global.f32 	%f44, [%rd5+156];
	st.shared.f32 	[%r10+156], %f44;
	ld.global.f32 	%f45, [%rd5+160];
	st.shared.f32 	[%r10+160], %f45;
	ld.global.f32 	%f46, [%rd5+164];
	st.shared.f32 	[%r10+164], %f46;
	ld.global.f32 	%f47, [%rd5+168];
	st.shared.f32 	[%r10+168], %f47;
	ld.global.f32 	%f48, [%rd5+172];
	st.shared.f32 	[%r10+172], %f48;
	ld.global.f32 	%f49, [%rd5+176];
	st.shared.f32 	[%r10+176], %f49;
	ld.global.f32 	%f50, [%rd5+180];
	st.shared.f32 	[%r10+180], %f50;
	ld.global.f32 	%f51, [%rd5+184];
	st.shared.f32 	[%r10+184], %f51;
	ld.global.f32 	%f52, [%rd5+188];
	st.shared.f32 	[%r10+188], %f52;
	ld.global.f32 	%f53, [%rd5+192];
	st.shared.f32 	[%r10+192], %f53;
	ld.global.f32 	%f54, [%rd5+196];
	st.shared.f32 	[%r10+196], %f54;
	ld.global.f32 	%f55, [%rd5+200];
	st.shared.f32 	[%r10+200], %f55;
	ld.global.f32 	%f56, [%rd5+204];
	st.shared.f32 	[%r10+204], %f56;
	ld.global.f32 	%f57, [%rd5+208];
	st.shared.f32 	[%r10+208], %f57;
	ld.global.f32 	%f58, [%rd5+212];
	st.shared.f32 	[%r10+212], %f58;
	ld.global.f32 	%f59, [%rd5+216];
	st.shared.f32 	[%r10+216], %f59;
	ld.global.f32 	%f60, [%rd5+220];
	st.shared.f32 	[%r10+220], %f60;
	ld.global.f32 	%f61, [%rd5+224];
	st.shared.f32 	[%r10+224], %f61;
	ld.global.f32 	%f62, [%rd5+228];
	st.shared.f32 	[%r10+228], %f62;
	ld.global.f32 	%f63, [%rd5+232];
	st.shared.f32 	[%r10+232], %f63;
	ld.global.f32 	%f64, [%rd5+236];
	st.shared.f32 	[%r10+236], %f64;
	ld.global.f32 	%f65, [%rd5+240];
	st.shared.f32 	[%r10+240], %f65;
	ld.global.f32 	%f66, [%rd5+244];
	st.shared.f32 	[%r10+244], %f66;
	ld.global.f32 	%f67, [%rd5+248];
	st.shared.f32 	[%r10+248], %f67;
	ld.global.f32 	%f68, [%rd5+252];
	st.shared.f32 	[%r10+252], %f68;
	mov.b32 	%r11, 1;
	shl.b32 	%r12, %r11, %r5;
	or.b32  	%r3, %r12, %r6;
	min.s32 	%r14, %r4, %r3;
	setp.le.s32 	%p1, %r14, %r6;
	@%p1 bra 	$L__BB0_2;
	shl.b32 	%r15, %r6, 2;
	add.s32 	%r17, %r9, %r15;
	ld.shared.f32 	%f69, [%r17];
	shl.b32 	%r18, %r3, 2;
	add.s32 	%r19, %r9, %r18;
	ld.shared.f32 	%f70, [%r19];
	mul.f32 	%f71, %f2, %f70;
	fma.rn.f32 	%f72, %f1, %f69, %f71;
	mov.u32 	%r20, _ZZ10matrix_mulPfS_ffffiiE3S_C;
	add.s32 	%r21, %r20, %r15;
	st.shared.f32 	[%r21], %f72;
	mul.f32 	%f73, %f4, %f70;
	fma.rn.f32 	%f74, %f3, %f69, %f73;
	add.s32 	%r22, %r20, %r18;
	st.shared.f32 	[%r22], %f74;
$L__BB0_2:
	cvta.to.global.u64 	%rd6, %rd1;
	bar.sync 	0;
	shl.b32 	%r23, %r2, 2;
	mov.u32 	%r24, _ZZ10matrix_mulPfS_ffffiiE3S_C;
	add.s32 	%r25, %r24, %r23;
	ld.shared.f32 	%f75, [%r25];
	add.s64 	%rd8, %rd6, %rd4;
	st.global.f32 	[%rd8], %f75;
	ld.shared.f32 	%f76, [%r25+4];
	st.global.f32 	[%rd8+4], %f76;
	ld.shared.f32 	%f77, [%r25+8];
	st.global.f32 	[%rd8+8], %f77;
	ld.shared.f32 	%f78, [%r25+12];
	st.global.f32 	[%rd8+12], %f78;
	ld.shared.f32 	%f79, [%r25+16];
	st.global.f32 	[%rd8+16], %f79;
	ld.shared.f32 	%f80, [%r25+20];
	st.global.f32 	[%rd8+20], %f80;
	ld.shared.f32 	%f81, [%r25+24];
	st.global.f32 	[%rd8+24], %f81;
	ld.shared.f32 	%f82, [%r25+28];
	st.global.f32 	[%rd8+28], %f82;
	ld.shared.f32 	%f83, [%r25+32];
	st.global.f32 	[%rd8+32], %f83;
	ld.shared.f32 	%f84, [%r25+36];
	st.global.f32 	[%rd8+36], %f84;
	ld.shared.f32 	%f85, [%r25+40];
	st.global.f32 	[%rd8+40], %f85;
	ld.shared.f32 	%f86, [%r25+44];
	st.global.f32 	[%rd8+44], %f86;
	ld.shared.f32 	%f87, [%r25+48];
	st.global.f32 	[%rd8+48], %f87;
	ld.shared.f32 	%f88, [%r25+52];
	st.global.f32 	[%rd8+52], %f88;
	ld.shared.f32 	%f89, [%r25+56];
	st.global.f32 	[%rd8+56], %f89;
	ld.shared.f32 	%f90, [%r25+60];
	st.global.f32 	[%rd8+60], %f90;
	ld.shared.f32 	%f91, [%r25+64];
	st.global.f32 	[%rd8+64], %f91;
	ld.shared.f32 	%f92, [%r25+68];
	st.global.f32 	[%rd8+68], %f92;
	ld.shared.f32 	%f93, [%r25+72];
	st.global.f32 	[%rd8+72], %f93;
	ld.shared.f32 	%f94, [%r25+76];
	st.global.f32 	[%rd8+76], %f94;
	ld.shared.f32 	%f95, [%r25+80];
	st.global.f32 	[%rd8+80], %f95;
	ld.shared.f32 	%f96, [%r25+84];
	st.global.f32 	[%rd8+84], %f96;
	ld.shared.f32 	%f97, [%r25+88];
	st.global.f32 	[%rd8+88], %f97;
	ld.shared.f32 	%f98, [%r25+92];
	st.global.f32 	[%rd8+92], %f98;
	ld.shared.f32 	%f99, [%r25+96];
	st.global.f32 	[%rd8+96], %f99;
	ld.shared.f32 	%f100, [%r25+100];
	st.global.f32 	[%rd8+100], %f100;
	ld.shared.f32 	%f101, [%r25+104];
	st.global.f32 	[%rd8+104], %f101;
	ld.shared.f32 	%f102, [%r25+108];
	st.global.f32 	[%rd8+108], %f102;
	ld.shared.f32 	%f103, [%r25+112];
	st.global.f32 	[%rd8+112], %f103;
	ld.shared.f32 	%f104, [%r25+116];
	st.global.f32 	[%rd8+116], %f104;
	ld.shared.f32 	%f105, [%r25+120];
	st.global.f32 	[%rd8+120], %f105;
	ld.shared.f32 	%f106, [%r25+124];
	st.global.f32 	[%rd8+124], %f106;
	ld.shared.f32 	%f107, [%r25+128];
	st.global.f32 	[%rd8+128], %f107;
	ld.shared.f32 	%f108, [%r25+132];
	st.global.f32 	[%rd8+132], %f108;
	ld.shared.f32 	%f109, [%r25+136];
	st.global.f32 	[%rd8+136], %f109;
	ld.shared.f32 	%f110, [%r25+140];
	st.global.f32 	[%rd8+140], %f110;
	ld.shared.f32 	%f111, [%r25+144];
	st.global.f32 	[%rd8+144], %f111;
	ld.shared.f32 	%f112, [%r25+148];
	st.global.f32 	[%rd8+148], %f112;
	ld.shared.f32 	%f113, [%r25+152];
	st.global.f32 	[%rd8+152], %f113;
	ld.shared.f32 	%f114, [%r25+156];
	st.global.f32 	[%rd8+156], %f114;
	ld.shared.f32 	%f115, [%r25+160];
	st.global.f32 	[%rd8+160], %f115;
	ld.shared.f32 	%f116, [%r25+164];
	st.global.f32 	[%rd8+164], %f116;
	ld.shared.f32 	%f117, [%r25+168];
	st.global.f32 	[%rd8+168], %f117;
	ld.shared.f32 	%f118, [%r25+172];
	st.global.f32 	[%rd8+172], %f118;
	ld.shared.f32 	%f119, [%r25+176];
	st.global.f32 	[%rd8+176], %f119;
	ld.shared.f32 	%f120, [%r25+180];
	st.global.f32 	[%rd8+180], %f120;
	ld.shared.f32 	%f121, [%r25+184];
	st.global.f32 	[%rd8+184], %f121;
	ld.shared.f32 	%f122, [%r25+188];
	st.global.f32 	[%rd8+188], %f122;
	ld.shared.f32 	%f123, [%r25+192];
	st.global.f32 	[%rd8+192], %f123;
	ld.shared.f32 	%f124, [%r25+196];
	st.global.f32 	[%rd8+196], %f124;
	ld.shared.f32 	%f125, [%r25+200];
	st.global.f32 	[%rd8+200], %f125;
	ld.shared.f32 	%f126, [%r25+204];
	st.global.f32 	[%rd8+204], %f126;
	ld.shared.f32 	%f127, [%r25+208];
	st.global.f32 	[%rd8+208], %f127;
	ld.shared.f32 	%f128, [%r25+212];
	st.global.f32 	[%rd8+212], %f128;
	ld.shared.f32 	%f129, [%r25+216];
	st.global.f32 	[%rd8+216], %f129;
	ld.shared.f32 	%f130, [%r25+220];
	st.global.f32 	[%rd8+220], %f130;
	ld.shared.f32 	%f131, [%r25+224];
	st.global.f32 	[%rd8+224], %f131;
	ld.shared.f32 	%f132, [%r25+228];
	st.global.f32 	[%rd8+228], %f132;
	ld.shared.f32 	%f133, [%r25+232];
	st.global.f32 	[%rd8+232], %f133;
	ld.shared.f32 	%f134, [%r25+236];
	st.global.f32 	[%rd8+236], %f134;
	ld.shared.f32 	%f135, [%r25+240];
	st.global.f32 	[%rd8+240], %f135;
	ld.shared.f32 	%f136, [%r25+244];
	st.global.f32 	[%rd8+244], %f136;
	ld.shared.f32 	%f137, [%r25+248];
	st.global.f32 	[%rd8+248], %f137;
	ld.shared.f32 	%f138, [%r25+252];
	st.global.f32 	[%rd8+252], %f138;
	ret;

}


// ===== COMPILED SASS (sm_100) =====

	.target	sm_100

	.elftype	@"ET_EXEC"


//--------------------- .note.nv.tkinfo           --------------------------
	.section	.note.nv.tkinfo,"",@"SHT_NOTE"
	.sectionflags	@"SHF_NOTE_NV_TKINFO"
	.tkinfo
        /*0018*/ 	.word	0x00000002
        /*0030*/ 	.string	""
        /*0030*/ 	.string	"ptxas"
        /*0030*/ 	.string	"Cuda compilation tools, release 13.0, V13.0.88"
        /*0030*/ 	.string	"Build cuda_13.0.r13.0/compiler.36424714_0"
        /*0030*/ 	.string	"-arch sm_100 -m 64 "



//--------------------- .note.nv.cuinfo           --------------------------
	.section	.note.nv.cuinfo,"",@"SHT_NOTE"
	.sectionflags	@"SHF_NOTE_NV_CUINFO"
        /*0018*/ 	.short	0x0002
        /*001a*/ 	.short	0x0064
        /*001c*/ 	.short	0x0082
	.zero		2


//--------------------- .nv.info                  --------------------------
	.section	.nv.info,"",@"SHT_CUDA_INFO"
	.align	4


	//----- nvinfo : EIATTR_REGCOUNT
	.align		4
        /*0000*/ 	.byte	0x04, 0x2f
        /*0002*/ 	.short	(.L_1 - .L_0)
	.align		4
.L_0:
        /*0004*/ 	.word	index@(_Z10matrix_mulPfS_ffffii)
        /*0008*/ 	.word	0x00000028


	//----- nvinfo : EIATTR_FRAME_SIZE
	.align		4
.L_1:
        /*000c*/ 	.byte	0x04, 0x11
        /*000e*/ 	.short	(.L_3 - .L_2)
	.align		4
.L_2:
        /*0010*/ 	.word	index@(_Z10matrix_mulPfS_ffffii)
        /*0014*/ 	.word	0x00000000


	//----- nvinfo : EIATTR_MIN_STACK_SIZE
	.align		4
.L_3:
        /*0018*/ 	.byte	0x04, 0x12
        /*001a*/ 	.short	(.L_5 - .L_4)
	.align		4
.L_4:
        /*001c*/ 	.word	index@(_Z10matrix_mulPfS_ffffii)
        /*0020*/ 	.word	0x00000000
.L_5:


//--------------------- .nv.compat                --------------------------
	.section	.nv.compat,"",@"SHT_CUDA_COMPAT_INFO"
	.align	4
        /*0000*/ 	.byte	0x02, 0x09, 0x00, 0x00, 0x02, 0x02, 0x01, 0x00, 0x02, 0x05, 0x05, 0x00, 0x03, 0x07, 0x01, 0x01
        /*0010*/ 	.byte	0x02, 0x03, 0x00, 0x00, 0x02, 0x06, 0x01, 0x00, 0x04, 0x0b, 0x08, 0x00, 0x09, 0x00, 0x00, 0x00
        /*0020*/ 	.byte	0x00, 0x00, 0x00, 0x00


//--------------------- .nv.info._Z10matrix_mulPfS_ffffii --------------------------
	.section	.nv.info._Z10matrix_mulPfS_ffffii,"",@"SHT_CUDA_INFO"
	.sectionflags	@""
	.align	4


	//----- nvinfo : EIATTR_CUDA_API_VERSION
	.align		4
        /*0000*/ 	.byte	0x04, 0x37
        /*0002*/ 	.short	(.L_7 - .L_6)
.L_6:
        /*0004*/ 	.word	0x00000082


	//----- nvinfo : EIATTR_KPARAM_INFO
	.align		4
.L_7:
        /*0008*/ 	.byte	0x04, 0x17
        /*000a*/ 	.short	(.L_9 - .L_8)
.L_8:
        /*000c*/ 	.word	0x00000000
        /*0010*/ 	.short	0x0007
        /*0012*/ 	.short	0x0024
        /*0014*/ 	.byte	0x00, 0xf0, 0x11, 0x00


	//----- nvinfo : EIATTR_KPARAM_INFO
	.align		4
.L_9:
        /*0018*/ 	.byte	0x04, 0x17
        /*001a*/ 	.short	(.L_11 - .L_10)
.L_10:
        /*001c*/ 	.word	0x00000000
        /*0020*/ 	.short	0x0006
        /*0022*/ 	.short	0x0020
        /*0024*/ 	.byte	0x00, 0xf0, 0x11, 0x00


	//----- nvinfo : EIATTR_KPARAM_INFO
	.align		4
.L_11:
        /*0028*/ 	.byte	0x04, 0x17
        /*002a*/ 	.short	(.L_13 - .L_12)
.L_12:
        /*002c*/ 	.word	0x00000000
        /*0030*/ 	.short	0x0005
        /*0032*/ 	.short	0x001c
        /*0034*/ 	.byte	0x00, 0xf0, 0x11, 0x00


	//----- nvinfo : EIATTR_KPARAM_INFO
	.align		4
.L_13:
        /*0038*/ 	.byte	0x04, 0x17
        /*003a*/ 	.short	(.L_15 - .L_14)
.L_14:
        /*003c*/ 	.word	0x00000000
        /*0040*/ 	.short	0x0004
        /*0042*/ 	.short	0x0018
        /*0044*/ 	.byte	0x00, 0xf0, 0x11, 0x00


	//----- nvinfo : EIATTR_KPARAM_INFO
	.align		4
.L_15:
        /*0048*/ 	.byte	0x04, 0x17
        /*004a*/ 	.short	(.L_17 - .L_16)
.L_16:
        /*004c*/ 	.word	0x00000000
        /*0050*/ 	.short	0x0003
        /*0052*/ 	.short	0x0014
        /*0054*/ 	.byte	0x00, 0xf0, 0x11, 0x00


	//----- nvinfo : EIATTR_KPARAM_INFO
	.align		4
.L_17:
        /*0058*/ 	.byte	0x04, 0x17
        /*005a*/ 	.short	(.L_19 - .L_18)
.L_18:
        /*005c*/ 	.word	0x00000000
        /*0060*/ 	.short	0x0002
        /*0062*/ 	.short	0x0010
        /*0064*/ 	.byte	0x00, 0xf0, 0x11, 0x00


	//----- nvinfo : EIATTR_KPARAM_INFO
	.align		4
.L_19:
        /*0068*/ 	.byte	0x04, 0x17
        /*006a*/ 	.short	(.L_21 - .L_20)
.L_20:
        /*006c*/ 	.word	0x00000000
        /*0070*/ 	.short	0x0001
        /*0072*/ 	.short	0x0008
        /*0074*/ 	.byte	0x00, 0xf5, 0x21, 0x00


	//----- nvinfo : EIATTR_KPARAM_INFO
	.align		4
.L_21:
        /*0078*/ 	.byte	0x04, 0x17
        /*007a*/ 	.short	(.L_23 - .L_22)
.L_22:
        /*007c*/ 	.word	0x00000000
        /*0080*/ 	.short	0x0000
        /*0082*/ 	.short	0x0000
        /*0084*/ 	.byte	0x00, 0xf5, 0x21, 0x00


	//----- nvinfo : EIATTR_SPARSE_MMA_MASK
	.align		4
.L_23:
        /*0088*/ 	.byte	0x03, 0x50
        /*008a*/ 	.short	0x0000


	//----- nvinfo : EIATTR_MAXREG_COUNT
	.align		4
        /*008c*/ 	.byte	0x03, 0x1b
        /*008e*/ 	.short	0x00ff


	//----- nvinfo : EIATTR_NUM_BARRIERS
	.align		4
        /*0090*/ 	.byte	0x02, 0x4c
        /*0092*/ 	.byte	0x01
	.zero		1


	//----- nvinfo : EIATTR_MERCURY_ISA_VERSION
	.align		4
        /*0094*/ 	.byte	0x03, 0x5f
        /*0096*/ 	.short	0x0101


	//----- nvinfo : EIATTR_VRC_CTA_INIT_COUNT
	.align		4
        /*0098*/ 	.byte	0x02, 0x4a
	.zero		1
	.zero		1


	//----- nvinfo : EIATTR_EXIT_INSTR_OFFSETS
	.align		4
        /*009c*/ 	.byte	0x04, 0x1c
        /*009e*/ 	.short	(.L_25 - .L_24)


	//   ....[0]....
.L_24:
        /*00a0*/ 	.word	0x00000c90


	//----- nvinfo : EIATTR_CRS_STACK_SIZE
	.align		4
.L_25:
        /*00a4*/ 	.byte	0x04, 0x1e
        /*00a6*/ 	.short	(.L_27 - .L_26)
.L_26:
        /*00a8*/ 	.word	0x00000000


	//----- nvinfo : EIATTR_CBANK_PARAM_SIZE
	.align		4
.L_27:
        /*00ac*/ 	.byte	0x03, 0x19
        /*00ae*/ 	.short	0x0028


	//----- nvinfo : EIATTR_PARAM_CBANK
	.align		4
        /*00b0*/ 	.byte	0x04, 0x0a
        /*00b2*/ 	.short	(.L_29 - .L_28)
	.align		4
.L_28:
        /*00b4*/ 	.word	index@(.nv.constant0._Z10matrix_mulPfS_ffffii)
        /*00b8*/ 	.short	0x0380
        /*00ba*/ 	.short	0x0028


	//----- nvinfo : EIATTR_SW_WAR
	.align		4
.L_29:
        /*00bc*/ 	.byte	0x04, 0x36
        /*00be*/ 	.short	(.L_31 - .L_30)
.L_30:
        /*00c0*/ 	.word	0x00000008
.L_31:


//--------------------- .nv.callgraph             --------------------------
	.section	.nv.callgraph,"",@"SHT_CUDA_CALLGRAPH"
	.align	4
	.sectionentsize	8
	.align		4
        /*0000*/ 	.word	0x00000000
	.align		4
        /*0004*/ 	.word	0xffffffff
	.align		4
        /*0008*/ 	.word	0x00000000
	.align		4
        /*000c*/ 	.word	0xfffffffe
	.align		4
        /*0010*/ 	.word	0x00000000
	.align		4
        /*0014*/ 	.word	0xfffffffd
	.align		4
        /*0018*/ 	.word	0x00000000
	.align		4
        /*001c*/ 	.word	0xfffffffc


//--------------------- .text._Z10matrix_mulPfS_ffffii --------------------------
	.section	.text._Z10matrix_mulPfS_ffffii,"ax",@progbits
	.align	128
        .global         _Z10matrix_mulPfS_ffffii
        .type           _Z10matrix_mulPfS_ffffii,@function
        .size           _Z10matrix_mulPfS_ffffii,(.L_x_3 - _Z10matrix_mulPfS_ffffii)
        .other          _Z10matrix_mulPfS_ffffii,@"STO_CUDA_ENTRY STV_DEFAULT"
_Z10matrix_mulPfS_ffffii:
.text._Z10matrix_mulPfS_ffffii:
[----:B------:R-:W-:Y:S01]  /*0000*/  LDC R1, c[0x0][0x37c] ;  /* 0x0000df00ff017b82 */ /* 0x000fe20000000800 */
[----:B------:R-:W0:Y:S07]  /*0010*/  S2R R0, SR_CTAID.X ;  /* 0x0000000000007919 */ /* 0x000e2e0000002500 */
[----:B------:R-:W1:Y:S01]  /*0020*/  LDC.64 R36, c[0x0][0x380] ;  /* 0x0000e000ff247b82 */ /* 0x000e620000000a00 */
[----:B------:R-:W2:Y:S01]  /*0030*/  LDCU.64 UR6, c[0x0][0x358] ;  /* 0x00006b00ff0677ac */ /* 0x000ea20008000a00 */
[----:B------:R-:W3:Y:S01]  /*0040*/  S2R R3, SR_CgaCtaId ;  /* 0x0000000000037919 */ /* 0x000ee20000008800 */
[----:B------:R-:W-:Y:S01]  /*0050*/  MOV R34, 0x400 ;  /* 0x0000040000227802 */ /* 0x000fe20000000f00 */
[----:B------:R-:W4:Y:S01]  /*0060*/  LDCU.64 UR8, c[0x0][0x3a0] ;  /* 0x00007400ff0877ac */ /* 0x000f220008000a00 */
[----:B0-----:R-:W-:-:S04]  /*0070*/  IMAD.SHL.U32 R2, R0, 0x40, RZ ;  /* 0x0000004000027824 */ /* 0x001fc800078e00ff */
[----:B-1----:R-:W-:-:S05]  /*0080*/  IMAD.WIDE.U32 R36, R2, 0x4, R36 ;  /* 0x0000000402247825 */ /* 0x002fca00078e0024 */
[----:B--2---:R-:W2:Y:S04]  /*0090*/  LDG.E R16, desc[UR6][R36.64] ;  /* 0x0000000624107981 */ /* 0x004ea8000c1e1900 */
[----:B------:R-:W2:Y:S04]  /*00a0*/  LDG.E R17, desc[UR6][R36.64+0x4] ;  /* 0x0000040624117981 */ /* 0x000ea8000c1e1900 */
[----:B------:R-:W2:Y:S04]  /*00b0*/  LDG.E R18, desc[UR6][R36.64+0x8] ;  /* 0x0000080624127981 */ /* 0x000ea8000c1e1900 */
[----:B------:R-:W2:Y:S04]  /*00c0*/  LDG.E R19, desc[UR6][R36.64+0xc] ;  /* 0x00000c0624137981 */ /* 0x000ea8000c1e1900 */
[----:B------:R-:W5:Y:S04]  /*00d0*/  LDG.E R12, desc[UR6][R36.64+0x10] ;  /* 0x00001006240c7981 */ /* 0x000f68000c1e1900 */
[----:B------:R-:W5:Y:S04]  /*00e0*/  LDG.E R13, desc[UR6][R36.64+0x14] ;  /* 0x00001406240d7981 */ /* 0x000f68000c1e1900 */
[----:B------:R-:W5:Y:S04]  /*00f0*/  LDG.E R14, desc[UR6][R36.64+0x18] ;  /* 0x00001806240e7981 */ /* 0x000f68000c1e1900 */
[----:B------:R-:W5:Y:S04]  /*0100*/  LDG.E R15, desc[UR6][R36.64+0x1c] ;  /* 0x00001c06240f7981 */ /* 0x000f68000c1e1900 */
[----:B------:R-:W4:Y:S04]  /*0110*/  LDG.E R4, desc[UR6][R36.64+0x30] ;  /* 0x0000300624047981 */ /* 0x000f28000c1e1900 */
[----:B------:R-:W4:Y:S04]  /*0120*/  LDG.E R5, desc[UR6][R36.64+0x34] ;  /* 0x0000340624057981 */ /* 0x000f28000c1e1900 */
[----:B------:R-:W4:Y:S04]  /*0130*/  LDG.E R6, desc[UR6][R36.64+0x38] ;  /* 0x0000380624067981 */ /* 0x000f28000c1e1900 */
[----:B------:R-:W4:Y:S04]  /*0140*/  LDG.E R7, desc[UR6][R36.64+0x3c] ;  /* 0x00003c0624077981 */ /* 0x000f28000c1e1900 */
[----:B------:R-:W4:Y:S04]  /*0150*/  LDG.E R20, desc[UR6][R36.64+0x40] ;  /* 0x0000400624147981 */ /* 0x000f28000c1e1900 */
[----:B------:R-:W4:Y:S04]  /*0160*/  LDG.E R21, desc[UR6][R36.64+0x44] ;  /* 0x0000440624157981 */ /* 0x000f28000c1e1900 */
[----:B------:R-:W4:Y:S04]  /*0170*/  LDG.E R22, desc[UR6][R36.64+0x48] ;  /* 0x0000480624167981 */ /* 0x000f28000c1e1900 */
[----:B------:R-:W4:Y:S01]  /*0180*/  LDG.E R23, desc[UR6][R36.64+0x4c] ;  /* 0x00004c0624177981 */ /* 0x000f22000c1e1900 */
[----:B---3--:R-:W-:-:S03]  /*0190*/  LEA R33, R3, R34, 0x18 ;  /* 0x0000002203217211 */ /* 0x008fc600078ec0ff */
[----:B------:R-:W3:Y:S01]  /*01a0*/  LDG.E R8, desc[UR6][R36.64+0x20] ;  /* 0x0000200624087981 */ /* 0x000ee2000c1e1900 */
[----:B------:R-:W-:-:S03]  /*01b0*/  LEA R32, R0, R33, 0x8 ;  /* 0x0000002100207211 */ /* 0x000fc600078e40ff */
[----:B------:R-:W3:Y:S04]  /*01c0*/  LDG.E R9, desc[UR6][R36.64+0x24] ;  /* 0x0000240624097981 */ /* 0x000ee8000c1e1900 */
        /* <DEDUP_REMOVED lines=10> */
[----:B--2---:R0:W-:Y:S04]  /*0270*/  STS.128 [R32], R16 ;  /* 0x0000001020007388 */ /* 0x0041e80000000c00 */
[----:B-----5:R1:W-:Y:S04]  /*0280*/  STS.128 [R32+0x10], R12 ;  /* 0x0000100c20007388 */ /* 0x0203e80000000c00 */
[----:B0-----:R-:W2:Y:S04]  /*0290*/  LDG.E R16, desc[UR6][R36.64+0x80] ;  /* 0x0000800624107981 */ /* 0x001ea8000c1e1900 */
[----:B------:R-:W2:Y:S04]  /*02a0*/  LDG.E R17, desc[UR6][R36.64+0x84] ;  /* 0x0000840624117981 */ /* 0x000ea8000c1e1900 */
[----:B------:R-:W2:Y:S04]  /*02b0*/  LDG.E R18, desc[UR6][R36.64+0x88] ;  /* 0x0000880624127981 */ /* 0x000ea8000c1e1900 */
[----:B----4-:R0:W-:Y:S04]  /*02c0*/  STS.128 [R32+0x30], R4 ;  /* 0x0000300420007388 */ /* 0x0101e80000000c00 */
[----:B-1----:R-:W4:Y:S04]  /*02d0*/  LDG.E R12, desc[UR6][R36.64+0x60] ;  /* 0x00006006240c7981 */ /* 0x002f28000c1e1900 */
[----:B------:R-:W4:Y:S04]  /*02e0*/  LDG.E R13, desc[UR6][R36.64+0x64] ;  /* 0x00006406240d7981 */ /* 0x000f28000c1e1900 */
[----:B------:R-:W4:Y:S04]  /*02f0*/  LDG.E R14, desc[UR6][R36.64+0x68] ;  /* 0x00006806240e7981 */ /* 0x000f28000c1e1900 */
[----:B------:R-:W4:Y:S04]  /*0300*/  LDG.E R15, desc[UR6][R36.64+0x6c] ;  /* 0x00006c06240f7981 */ /* 0x000f28000c1e1900 */
[----:B0-----:R-:W5:Y:S04]  /*0310*/  LDG.E R4, desc[UR6][R36.64+0x70] ;  /* 0x0000700624047981 */ /* 0x001f68000c1e1900 */
[----:B------:R-:W5:Y:S04]  /*0320*/  LDG.E R5, desc[UR6][R36.64+0x74] ;  /* 0x0000740624057981 */ /* 0x000f68000c1e1900 */
[----:B------:R-:W5:Y:S04]  /*0330*/  LDG.E R6, desc[UR6][R36.64+0x78] ;  /* 0x0000780624067981 */ /* 0x000f68000c1e1900 */
[----:B------:R-:W5:Y:S04]  /*0340*/  LDG.E R7, desc[UR6][R36.64+0x7c] ;  /* 0x00007c0624077981 */ /* 0x000f68000c1e1900 */
[----:B------:R-:W2:Y:S04]  /*0350*/  LDG.E R19, desc[UR6][R36.64+0x8c] ;  /* 0x00008c0624137981 */ /* 0x000ea8000c1e1900 */
[----:B------:R0:W-:Y:S04]  /*0360*/  STS.128 [R32+0x40], R20 ;  /* 0x0000401420007388 */ /* 0x0001e80000000c00 */
[----:B0-----:R-:W2:Y:S04]  /*0370*/  LDG.E R20, desc[UR6][R36.64+0xa0] ;  /* 0x0000a00624147981 */ /* 0x001ea8000c1e1900 */
[----:B------:R-:W2:Y:S04]  /*0380*/  LDG.E R21, desc[UR6][R36.64+0xa4] ;  /* 0x0000a40624157981 */ /* 0x000ea8000c1e1900 */
[----:B------:R-:W2:Y:S04]  /*0390*/  LDG.E R22, desc[UR6][R36.64+0xa8] ;  /* 0x0000a80624167981 */ /* 0x000ea8000c1e1900 */
[----:B------:R-:W2:Y:S04]  /*03a0*/  LDG.E R23, desc[UR6][R36.64+0xac] ;  /* 0x0000ac0624177981 */ /* 0x000ea8000c1e1900 */
[----:B---3--:R0:W-:Y:S04]  /*03b0*/  STS.128 [R32+0x20], R8 ;  /* 0x0000200820007388 */ /* 0x0081e80000000c00 */
[----:B------:R1:W-:Y:S04]  /*03c0*/  STS.128 [R32+0x50], R24 ;  /* 0x0000501820007388 */ /* 0x0003e80000000c00 */
[----:B0-----:R-:W3:Y:S04]  /*03d0*/  LDG.E R8, desc[UR6][R36.64+0xd0] ;  /* 0x0000d00624087981 */ /* 0x001ee8000c1e1900 */
[----:B------:R-:W3:Y:S04]  /*03e0*/  LDG.E R9, desc[UR6][R36.64+0xd4] ;  /* 0x0000d40624097981 */ /* 0x000ee8000c1e1900 */
[----:B------:R-:W3:Y:S04]  /*03f0*/  LDG.E R10, desc[UR6][R36.64+0xd8] ;  /* 0x0000d806240a7981 */ /* 0x000ee8000c1e1900 */
[----:B------:R-:W3:Y:S04]  /*0400*/  LDG.E R11, desc[UR6][R36.64+0xdc] ;  /* 0x0000dc06240b7981 */ /* 0x000ee8000c1e1900 */
[----:B-1----:R-:W3:Y:S04]  /*0410*/  LDG.E R24, desc[UR6][R36.64+0xb0] ;  /* 0x0000b00624187981 */ /* 0x002ee8000c1e1900 */
[----:B------:R-:W3:Y:S04]  /*0420*/  LDG.E R25, desc[UR6][R36.64+0xb4] ;  /* 0x0000b40624197981 */ /* 0x000ee8000c1e1900 */
[----:B------:R-:W3:Y:S04]  /*0430*/  LDG.E R26, desc[UR6][R36.64+0xb8] ;  /* 0x0000b806241a7981 */ /* 0x000ee8000c1e1900 */
[----:B------:R-:W3:Y:S04]  /*0440*/  LDG.E R27, desc[UR6][R36.64+0xbc] ;  /* 0x0000bc06241b7981 */ /* 0x000ee8000c1e1900 */
[----:B----4-:R0:W-:Y:S04]  /*0450*/  STS.128 [R32+0x60], R12 ;  /* 0x0000600c20007388 */ /* 0x0101e80000000c00 */
[----:B-----5:R1:W-:Y:S04]  /*0460*/  STS.128 [R32+0x70], R4 ;  /* 0x0000700420007388 */ /* 0x0203e80000000c00 */
[----:B--2---:R2:W-:Y:S04]  /*0470*/  STS.128 [R32+0x80], R16 ;  /* 0x0000801020007388 */ /* 0x0045e80000000c00 */
[----:B0-----:R-:W4:Y:S04]  /*0480*/  LDG.E R12, desc[UR6][R36.64+0xe0] ;  /* 0x0000e006240c7981 */ /* 0x001f28000c1e1900 */
[----:B------:R-:W4:Y:S04]  /*0490*/  LDG.E R13, desc[UR6][R36.64+0xe4] ;  /* 0x0000e406240d7981 */ /* 0x000f28000c1e1900 */
[----:B-1----:R-:W5:Y:S04]  /*04a0*/  LDG.E R4, desc[UR6][R36.64+0xc0] ;  /* 0x0000c00624047981 */ /* 0x002f68000c1e1900 */
[----:B------:R-:W5:Y:S04]  /*04b0*/  LDG.E R5, desc[UR6][R36.64+0xc4] ;  /* 0x0000c40624057981 */ /* 0x000f68000c1e1900 */
[----:B------:R-:W5:Y:S04]  /*04c0*/  LDG.E R6, desc[UR6][R36.64+0xc8] ;  /* 0x0000c80624067981 */ /* 0x000f68000c1e1900 */
[----:B------:R-:W5:Y:S04]  /*04d0*/  LDG.E R7, desc[UR6][R36.64+0xcc] ;  /* 0x0000cc0624077981 */ /* 0x000f68000c1e1900 */
[----:B------:R-:W4:Y:S04]  /*04e0*/  LDG.E R14, desc[UR6][R36.64+0xe8] ;  /* 0x0000e806240e7981 */ /* 0x000f28000c1e1900 */
[----:B------:R-:W4:Y:S04]  /*04f0*/  LDG.E R15, desc[UR6][R36.64+0xec] ;  /* 0x0000ec06240f7981 */ /* 0x000f28000c1e1900 */
[----:B--2---:R-:W2:Y:S04]  /*0500*/  LDG.E R16, desc[UR6][R36.64+0xf0] ;  /* 0x0000f00624107981 */ /* 0x004ea8000c1e1900 */
[----:B------:R-:W2:Y:S04]  /*0510*/  LDG.E R17, desc[UR6][R36.64+0xf4] ;  /* 0x0000f40624117981 */ /* 0x000ea8000c1e1900 */
[----:B------:R-:W2:Y:S04]  /*0520*/  LDG.E R18, desc[UR6][R36.64+0xf8] ;  /* 0x0000f80624127981 */ /* 0x000ea8000c1e1900 */
[----:B------:R-:W2:Y:S04]  /*0530*/  LDG.E R19, desc[UR6][R36.64+0xfc] ;  /* 0x0000fc0624137981 */ /* 0x000ea8000c1e1900 */
[----:B------:R0:W-:Y:S02]  /*0540*/  STS.128 [R32+0xa0], R20 ;  /* 0x0000a01420007388 */ /* 0x0001e40000000c00 */
[----:B0-----:R-:W0:Y:S01]  /*0550*/  S2R R22, SR_TID.X ;  /* 0x0000000000167919 */ /* 0x001e220000002100 */
[----:B------:R-:W-:-:S02]  /*0560*/  UMOV UR4, 0x1 ;  /* 0x0000000100047882 */ /* 0x000fc40000000000 */
[----:B------:R-:W-:Y:S01]  /*0570*/  USHF.L.U32 UR4, UR4, UR9, URZ ;  /* 0x0000000904047299 */ /* 0x000fe200080006ff */
[----:B------:R-:W-:Y:S04]  /*0580*/  STS.128 [R32+0x90], R28 ;  /* 0x0000901c20007388 */ /* 0x000fe80000000c00 */
[----:B---3--:R-:W-:Y:S04]  /*0590*/  STS.128 [R32+0xd0], R8 ;  /* 0x0000d00820007388 */ /* 0x008fe80000000c00 */
[----:B------:R1:W-:Y:S01]  /*05a0*/  STS.128 [R32+0xb0], R24 ;  /* 0x0000b01820007388 */ /* 0x0003e20000000c00 */
[----:B0-----:R-:W-:-:S04]  /*05b0*/  LOP3.LUT R20, R22, UR4, RZ, 0xfc, !PT ;  /* 0x0000000416147c12 */ /* 0x001fc8000f8efcff */
[----:B------:R-:W-:-:S04]  /*05c0*/  VIMNMX R21, PT, PT, R20, UR8, PT ;  /* 0x0000000814157c48 */ /* 0x000fc8000bfe0100 */
[----:B------:R-:W-:Y:S01]  /*05d0*/  ISETP.GT.AND P0, PT, R21, R22, PT ;  /* 0x000000161500720c */ /* 0x000fe20003f04270 */
[----:B-1----:R-:W-:Y:S01]  /*05e0*/  VIADD R24, R34, 0x100 ;  /* 0x0000010022187836 */ /* 0x002fe20000000000 */
[----:B------:R-:W-:Y:S04]  /*05f0*/  BSSY.RECONVERGENT B0, `(.L_x_0) ;  /* 0x0000016000007945 */ /* 0x000fe80003800200 */
[----:B------:R-:W-:-:S04]  /*0600*/  LEA R21, R3, R24, 0x18 ;  /* 0x0000001803157211 */ /* 0x000fc800078ec0ff */
[----:B------:R-:W-:Y:S01]  /*0610*/  LEA R0, R0, R21, 0x8 ;  /* 0x0000001500007211 */ /* 0x000fe200078e40ff */
[----:B-----5:R0:W-:Y:S04]  /*0620*/  STS.128 [R32+0xc0], R4 ;  /* 0x0000c00420007388 */ /* 0x0201e80000000c00 */
[----:B----4-:R0:W-:Y:S04]  /*0630*/  STS.128 [R32+0xe0], R12 ;  /* 0x0000e00c20007388 */ /* 0x0101e80000000c00 */
[----:B--2---:R0:W-:Y:S01]  /*0640*/  STS.128 [R32+0xf0], R16 ;  /* 0x0000f01020007388 */ /* 0x0041e20000000c00 */
[----:B------:R-:W-:Y:S05]  /*0650*/  @!P0 BRA `(.L_x_1) ;  /* 0x00000000003c8947 */ /* 0x000fea0003800000 */
[----:B0-----:R-:W-:Y:S01]  /*0660*/  IMAD R4, R20, 0x4, R33 ;  /* 0x0000000414047824 */ /* 0x001fe200078e0221 */
[----:B------:R-:W-:Y:S01]  /*0670*/  LEA R33, R22, R33, 0x2 ;  /* 0x0000002116217211 */ /* 0x000fe200078e10ff */
[----:B------:R-:W0:Y:S01]  /*0680*/  LDCU.128 UR8, c[0x0][0x390] ;  /* 0x00007200ff0877ac */ /* 0x000e220008000c00 */
[----:B------:R-:W-:-:S03]  /*0690*/  VIADD R34, R34, 0x100 ;  /* 0x0000010022227836 */ /* 0x000fc60000000000 */
[----:B------:R-:W0:Y:S02]  /*06a0*/  LDS R4, [R4] ;  /* 0x0000000004047984 */ /* 0x000e240000000800 */
[----:B------:R-:W-:Y:S02]  /*06b0*/  LEA R3, R3, R34, 0x18 ;  /* 0x0000002203037211 */ /* 0x000fe400078ec0ff */
[----:B------:R-:W1:Y:S02]  /*06c0*/  LDS R33, [R33] ;  /* 0x0000000021217984 */ /* 0x000e640000000800 */
[----:B------:R-:W-:Y:S01]  /*06d0*/  LEA R5, R22, R3, 0x2 ;  /* 0x0000000316057211 */ /* 0x000fe200078e10ff */
[----:B------:R-:W-:Y:S02]  /*06e0*/  IMAD R3, R20, 0x4, R3 ;  /* 0x0000000414037824 */ /* 0x000fe400078e0203 */
[C---:B0-----:R-:W-:Y:S01]  /*06f0*/  FMUL R6, R4.reuse, UR9 ;  /* 0x0000000904067c20 */ /* 0x041fe20008400000 */
[----:B------:R-:W-:-:S03]  /*0700*/  FMUL R8, R4, UR11 ;  /* 0x0000000b04087c20 */ /* 0x000fc60008400000 */
[C---:B-1----:R-:W-:Y:S01]  /*0710*/  FFMA R6, R33.reuse, UR8, R6 ;  /* 0x0000000821067c23 */ /* 0x042fe20008000006 */
[----:B------:R-:W-:-:S04]  /*0720*/  FFMA R8, R33, UR10, R8 ;  /* 0x0000000a21087c23 */ /* 0x000fc80008000008 */
[----:B------:R1:W-:Y:S04]  /*0730*/  STS [R5], R6 ;  /* 0x0000000605007388 */ /* 0x0003e80000000800 */
[----:B------:R1:W-:Y:S02]  /*0740*/  STS [R3], R8 ;  /* 0x0000000803007388 */ /* 0x0003e40000000800 */
.L_x_1:
[----:B------:R-:W-:Y:S05]  /*0750*/  BSYNC.RECONVERGENT B0 ;  /* 0x0000000000007941 */ /* 0x000fea0003800200 */
.L_x_0:
[----:B0-----:R-:W1:Y:S08]  /*0760*/  LDC.64 R12, c[0x0][0x388] ;  /* 0x0000e200ff0c7b82 */ /* 0x001e700000000a00 */
[----:B------:R-:W-:Y:S01]  /*0770*/  BAR.SYNC.DEFER_BLOCKING 0x0 ;  /* 0x0000000000007b1d */ /* 0x000fe20000010000 */
[----:B-1----:R-:W-:-:S05]  /*0780*/  IMAD.WIDE.U32 R2, R2, 0x4, R12 ;  /* 0x0000000402027825 */ /* 0x002fca00078e000c */
[----:B------:R-:W0:Y:S04]  /*0790*/  LDS.128 R8, [R0] ;  /* 0x0000000000087984 */ /* 0x000e280000000c00 */
[----:B------:R-:W1:Y:S04]  /*07a0*/  LDS.128 R28, [R0+0x10] ;  /* 0x00001000001c7984 */ /* 0x000e680000000c00 */
[----:B------:R-:W2:Y:S04]  /*07b0*/  LDS.128 R32, [R0+0x20] ;  /* 0x0000200000207984 */ /* 0x000ea80000000c00 */
[----:B------:R-:W3:Y:S04]  /*07c0*/  LDS.128 R24, [R0+0x30] ;  /* 0x0000300000187984 */ /* 0x000ee80000000c00 */
[----:B------:R-:W4:Y:S04]  /*07d0*/  LDS.128 R4, [R0+0x40] ;  /* 0x0000400000047984 */ /* 0x000f280000000c00 */
[----:B------:R-:W5:Y:S04]  /*07e0*/  LDS.128 R20, [R0+0x50] ;  /* 0x0000500000147984 */ /* 0x000f680000000c00 */
[----:B------:R-:W5:Y:S04]  /*07f0*/  LDS.128 R16, [R0+0x60] ;  /* 0x0000600000107984 */ /* 0x000f680000000c00 */
[----:B------:R-:W5:Y:S04]  /*0800*/  LDS.128 R12, [R0+0x70] ;  /* 0x00007000000c7984 */ /* 0x000f680000000c00 */
[----:B0-----:R-:W-:Y:S04]  /*0810*/  STG.E desc[UR6][R2.64], R8 ;  /* 0x0000000802007986 */ /* 0x001fe8000c101906 */
[----:B------:R-:W-:Y:S04]  /*0820*/  STG.E desc[UR6][R2.64+0x4], R9 ;  /* 0x0000040902007986 */ /* 0x000fe8000c101906 */
[----:B------:R-:W-:Y:S04]  /*0830*/  STG.E desc[UR6][R2.64+0x8], R10 ;  /* 0x0000080a02007986 */ /* 0x000fe8000c101906 */
[----:B------:R-:W-:Y:S04]  /*0840*/  STG.E desc[UR6][R2.64+0xc], R11 ;  /* 0x00000c0b02007986 */ /* 0x000fe8000c101906 */
[----:B-1----:R-:W-:Y:S04]  /*0850*/  STG.E desc[UR6][R2.64+0x10], R28 ;  /* 0x0000101c02007986 */ /* 0x002fe8000c101906 */
[----:B------:R-:W-:Y:S04]  /*0860*/  STG.E desc[UR6][R2.64+0x14], R29 ;  /* 0x0000141d02007986 */ /* 0x000fe8000c101906 */
[----:B------:R-:W-:Y:S04]  /*0870*/  STG.E desc[UR6][R2.64+0x18], R30 ;  /* 0x0000181e02007986 */ /* 0x000fe8000c101906 */
[----:B------:R-:W-:Y:S04]  /*0880*/  STG.E desc[UR6][R2.64+0x1c], R31 ;  /* 0x00001c1f02007986 */ /* 0x000fe8000c101906 */
[----:B--2---:R-:W-:Y:S04]  /*0890*/  STG.E desc[UR6][R2.64+0x20], R32 ;  /* 0x0000202002007986 */ /* 0x004fe8000c101906 */
[----:B------:R-:W-:Y:S04]  /*08a0*/  STG.E desc[UR6][R2.64+0x24], R33 ;  /* 0x0000242102007986 */ /* 0x000fe8000c101906 */
[----:B------:R-:W-:Y:S04]  /*08b0*/  STG.E desc[UR6][R2.64+0x28], R34 ;  /* 0x0000282202007986 */ /* 0x000fe8000c101906 */
[----:B------:R-:W-:Y:S04]  /*08c0*/  STG.E desc[UR6][R2.64+0x2c], R35 ;  /* 0x00002c2302007986 */ /* 0x000fe8000c101906 */
[----:B---3--:R-:W-:Y:S04]  /*08d0*/  STG.E desc[UR6][R2.64+0x30], R24 ;  /* 0x0000301802007986 */ /* 0x008fe8000c101906 */
[----:B------:R-:W-:Y:S04]  /*08e0*/  STG.E desc[UR6][R2.64+0x34], R25 ;  /* 0x0000341902007986 */ /* 0x000fe8000c101906 */
[----:B------:R-:W-:Y:S04]  /*08f0*/  STG.E desc[UR6][R2.64+0x38], R26 ;  /* 0x0000381a02007986 */ /* 0x000fe8000c101906 */
[----:B------:R-:W-:Y:S04]  /*0900*/  STG.E desc[UR6][R2.64+0x3c], R27 ;  /* 0x00003c1b02007986 */ /* 0x000fe8000c101906 */
[----:B----4-:R-:W-:Y:S04]  /*0910*/  STG.E desc[UR6][R2.64+0x40], R4 ;  /* 0x0000400402007986 */ /* 0x010fe8000c101906 */
[----:B------:R-:W-:Y:S04]  /*0920*/  STG.E desc[UR6][R2.64+0x44], R5 ;  /* 0x0000440502007986 */ /* 0x000fe8000c101906 */
[----:B------:R-:W-:Y:S04]  /*0930*/  STG.E desc[UR6][R2.64+0x48], R6 ;  /* 0x0000480602007986 */ /* 0x000fe8000c101906 */
[----:B------:R-:W-:Y:S04]  /*0940*/  STG.E desc[UR6][R2.64+0x4c], R7 ;  /* 0x00004c0702007986 */ /* 0x000fe8000c101906 */
[----:B-----5:R-:W-:Y:S04]  /*0950*/  STG.E desc[UR6][R2.64+0x50], R20 ;  /* 0x0000501402007986 */ /* 0x020fe8000c101906 */
[----:B------:R-:W-:Y:S04]  /*0960*/  STG.E desc[UR6][R2.64+0x54], R21 ;  /* 0x0000541502007986 */ /* 0x000fe8000c101906 */
        /* <DEDUP_REMOVED lines=10> */
[----:B------:R-:W0:Y:S04]  /*0a10*/  LDS.128 R8, [R0+0x80] ;  /* 0x0000800000087984 */ /* 0x000e280000000c00 */
        /* <DEDUP_REMOVED lines=38> */
[----:B------:R-:W-:Y:S01]  /*0c80*/  STG.E desc[UR6][R2.64+0xfc], R15 ;  /* 0x0000fc0f02007986 */ /* 0x000fe2000c101906 */
[----:B------:R-:W-:Y:S05]  /*0c90*/  EXIT ;  /* 0x000000000000794d */ /* 0x000fea0003800000 */
.L_x_2:
[----:B------:R-:W-:-:S00]  /*0ca0*/  BRA `(.L_x_2) ;  /* 0xfffffffc00fc7947 */ /* 0x000fc0000383ffff */
[----:B------:R-:W-:-:S00]  /*0cb0*/  NOP ;  /* 0x0000000000007918 */ /* 0x000fc00000000000 */
        /* <DEDUP_REMOVED lines=12> */
.L_x_3:


//--------------------- .nv.shared._Z10matrix_mulPfS_ffffii --------------------------
	.section	.nv.shared._Z10matrix_mulPfS_ffffii,"aw",@nobits
	.sectionflags	@""
	.align	4
.nv.shared._Z10matrix_mulPfS_ffffii:
	.zero		1536


//--------------------- .nv.shared.reserved.0     --------------------------
	.section	.nv.shared.reserved.0,"aw",@nobits
	.weak		__nv_reservedSMEM_offset_0_alias
	.size		__nv_reservedSMEM_offset_0_alias, 0, 64
	.other		__nv_reservedSMEM_offset_0_alias,@"STO_CUDA_RESERVED_SHARED STV_DEFAULT"
__nv_reservedSMEM_offset_0_alias:
	.zero		0
	.zero		64


//--------------------- .nv.constant0._Z10matrix_mulPfS_ffffii --------------------------
	.section	.nv.constant0._Z10matrix_mulPfS_ffffii,"a",@progbits
	.sectionflags	@""
	.align	4
.nv.constant0._Z10matrix_mulPfS_ffffii:
	.zero		936


//--------------------- SYMBOLS --------------------------

	.type		.nv.reservedSmem.offset0,@object
	.size		.nv.reservedSmem.offset0,0x4
	.type		.nv.reservedSmem.cap,@object
	.size		.nv.reservedSmem.cap,0x4
